	.headerflags	@"EF_CUDA_TEXMODE_UNIFIED EF_CUDA_64BIT_ADDRESS EF_CUDA_ACCELERATORS EF_CUDA_SM90 EF_CUDA_VIRTUAL_SM(EF_CUDA_SM90)"
	.elftype	@"ET_EXEC"


//--------------------- .nv.info                  --------------------------
	.section	.nv.info,"",@"SHT_CUDA_INFO"
	.align	4


	//----- nvinfo : EIATTR_REGCOUNT
	.align		4
        /*0000*/ 	.byte	0x04, 0x2f
        /*0002*/ 	.short	(.L_2 - .L_1)
	.align		4
.L_1:
        /*0004*/ 	.word	index@(triton_poi_fused_native_layer_norm_9)
        /*0008*/ 	.word	0x00000012


	//----- nvinfo : EIATTR_MIN_STACK_SIZE
	.align		4
.L_2:
        /*000c*/ 	.byte	0x04, 0x12
        /*000e*/ 	.short	(.L_4 - .L_3)
	.align		4
.L_3:
        /*0010*/ 	.word	index@(triton_poi_fused_native_layer_norm_9)
        /*0014*/ 	.word	0x00000000


	//----- nvinfo : EIATTR_FRAME_SIZE
	.align		4
.L_4:
        /*0018*/ 	.byte	0x04, 0x11
        /*001a*/ 	.short	(.L_6 - .L_5)
	.align		4
.L_5:
        /*001c*/ 	.word	index@(triton_poi_fused_native_layer_norm_9)
        /*0020*/ 	.word	0x00000000


	//----- nvinfo : EIATTR_MIN_STACK_SIZE
	.align		4
.L_6:
        /*0024*/ 	.byte	0x04, 0x12
        /*0026*/ 	.short	(.L_8 - .L_7)
	.align		4
.L_7:
        /*0028*/ 	.word	index@(triton_poi_fused_native_layer_norm_9)
        /*002c*/ 	.word	0x00000000
.L_8:


//--------------------- .nv.info.triton_poi_fused_native_layer_norm_9 --------------------------
	.section	.nv.info.triton_poi_fused_native_layer_norm_9,"",@"SHT_CUDA_INFO"
	.sectionflags	@""
	.align	4


	//----- nvinfo : EIATTR_CUDA_API_VERSION
	.align		4
        /*0000*/ 	.byte	0x04, 0x37
        /*0002*/ 	.short	(.L_10 - .L_9)
.L_9:
        /*0004*/ 	.word	0x0000007c


	//----- nvinfo : EIATTR_KPARAM_INFO
	.align		4
.L_10:
        /*0008*/ 	.byte	0x04, 0x17
        /*000a*/ 	.short	(.L_12 - .L_11)
.L_11:
        /*000c*/ 	.word	0x00000000
        /*0010*/ 	.short	0x0003
        /*0012*/ 	.short	0x0018
        /*0014*/ 	.byte	0x00, 0xf0, 0x11, 0x00


	//----- nvinfo : EIATTR_KPARAM_INFO
	.align		4
.L_12:
        /*0018*/ 	.byte	0x04, 0x17
        /*001a*/ 	.short	(.L_14 - .L_13)
.L_13:
        /*001c*/ 	.word	0x00000000
        /*0020*/ 	.short	0x0002
        /*0022*/ 	.short	0x0010
        /*0024*/ 	.byte	0x00, 0xf4, 0x21, 0x00


	//----- nvinfo : EIATTR_KPARAM_INFO
	.align		4
.L_14:
        /*0028*/ 	.byte	0x04, 0x17
        /*002a*/ 	.short	(.L_16 - .L_15)
.L_15:
        /*002c*/ 	.word	0x00000000
        /*0030*/ 	.short	0x0001
        /*0032*/ 	.short	0x0008
        /*0034*/ 	.byte	0x00, 0xf4, 0x21, 0x00


	//----- nvinfo : EIATTR_KPARAM_INFO
	.align		4
.L_16:
        /*0038*/ 	.byte	0x04, 0x17
        /*003a*/ 	.short	(.L_18 - .L_17)
.L_17:
        /*003c*/ 	.word	0x00000000
        /*0040*/ 	.short	0x0000
        /*0042*/ 	.short	0x0000
        /*0044*/ 	.byte	0x00, 0xf4, 0x21, 0x00


	//----- nvinfo : EIATTR_SPARSE_MMA_MASK
	.align		4
.L_18:
        /*0048*/ 	.byte	0x03, 0x50
        /*004a*/ 	.short	0x0000


	//----- nvinfo : EIATTR_MAXREG_COUNT
	.align		4
        /*004c*/ 	.byte	0x03, 0x1b
        /*004e*/ 	.short	0x00ff


	//----- nvinfo : EIATTR_EXIT_INSTR_OFFSETS
	.align		4
        /*0050*/ 	.byte	0x04, 0x1c
        /*0052*/ 	.short	(.L_20 - .L_19)


	//   ....[0]....
.L_19:
        /*0054*/ 	.word	0x00000350


	//   ....[1]....
        /*0058*/ 	.word	0x000003b0


	//----- nvinfo : EIATTR_REQNTID
	.align		4
.L_20:
        /*005c*/ 	.byte	0x04, 0x10
        /*005e*/ 	.short	(.L_22 - .L_21)
.L_21:
        /*0060*/ 	.word	0x00000080
        /*0064*/ 	.word	0x00000001
        /*0068*/ 	.word	0x00000001


	//----- nvinfo : EIATTR_CBANK_PARAM_SIZE
	.align		4
.L_22:
        /*006c*/ 	.byte	0x03, 0x19
        /*006e*/ 	.short	0x001c


	//----- nvinfo : EIATTR_PARAM_CBANK
	.align		4
        /*0070*/ 	.byte	0x04, 0x0a
        /*0072*/ 	.short	(.L_24 - .L_23)
	.align		4
.L_23:
        /*0074*/ 	.word	index@(.nv.constant0.triton_poi_fused_native_layer_norm_9)
        /*0078*/ 	.short	0x0210
        /*007a*/ 	.short	0x001c


	//----- nvinfo : EIATTR_SW_WAR
	.align		4
.L_24:
        /*007c*/ 	.byte	0x04, 0x36
        /*007e*/ 	.short	(.L_26 - .L_25)
.L_25:
        /*0080*/ 	.word	0x00000008
.L_26:


//--------------------- .nv.callgraph             --------------------------
	.section	.nv.callgraph,"",@"SHT_CUDA_CALLGRAPH"
	.align	4
	.sectionentsize	8
	.align		4
        /*0000*/ 	.word	0x00000000
	.align		4
        /*0004*/ 	.word	0xffffffff
	.align		4
        /*0008*/ 	.word	0x00000000
	.align		4
        /*000c*/ 	.word	0xfffffffe
	.align		4
        /*0010*/ 	.word	0x00000000
	.align		4
        /*0014*/ 	.word	0xfffffffd
	.align		4
        /*0018*/ 	.word	0x00000000
	.align		4
        /*001c*/ 	.word	0xfffffffc


//--------------------- .nv.constant4             --------------------------
	.section	.nv.constant4,"a",@progbits
	.align	8
	.align		8
.nv.constant4:
        /*0000*/ 	.dword	_$_str


//--------------------- .text.triton_poi_fused_native_layer_norm_9 --------------------------
	.section	.text.triton_poi_fused_native_layer_norm_9,"ax",@progbits
	.align	128
        .global         triton_poi_fused_native_layer_norm_9
        .type           triton_poi_fused_native_layer_norm_9,@function
        .size           triton_poi_fused_native_layer_norm_9,(.L_x_1 - triton_poi_fused_native_layer_norm_9)
        .other          triton_poi_fused_native_layer_norm_9,@"STO_CUDA_ENTRY STV_DEFAULT"
triton_poi_fused_native_layer_norm_9:
.text.triton_poi_fused_native_layer_norm_9:
[----:B------:R-:W0:Y:S02]  /*0000*/  LDC R1, c[0x0][0x28] ;  /* 0x00000a00ff017b82 */ /* 0x000e240000000800 */
[----:B------:R-:W1:Y:S01]  /*0010*/  S2R R0, SR_TID.X ;  /* 0x0000000000007919 */ /* 0x000e620000002100 */
[----:B------:R-:W2:Y:S01]  /*0020*/  LDC.64 R10, c[0x0][0x210] ;  /* 0x00008400ff0a7b82 */ /* 0x000ea20000000a00 */
[----:B------:R-:W-:Y:S02]  /*0030*/  CS2R R8, SRZ ;  /* 0x0000000000087805 */ /* 0x000fe4000001ff00 */
[----:B------:R-:W-:Y:S01]  /*0040*/  CS2R R12, SRZ ;  /* 0x00000000000c7805 */ /* 0x000fe2000001ff00 */
[----:B------:R-:W3:Y:S01]  /*0050*/  S2R R3, SR_CTAID.X ;  /* 0x0000000000037919 */ /* 0x000ee20000002500 */
[----:B------:R-:W-:Y:S01]  /*0060*/  CS2R R14, SRZ ;  /* 0x00000000000e7805 */ /* 0x000fe2000001ff00 */
[----:B------:R-:W-:Y:S01]  /*0070*/  ULDC.64 UR4, c[0x0][0x208] ;  /* 0x0000820000047ab9 */ /* 0x000fe20000000a00 */
[----:B------:R-:W-:Y:S01]  /*0080*/  CS2R R6, SRZ ;  /* 0x0000000000067805 */ /* 0x000fe2000001ff00 */
[----:B------:R-:W4:Y:S01]  /*0090*/  LDC.64 R4, c[0x0][0x218] ;  /* 0x00008600ff047b82 */ /* 0x000f220000000a00 */
[----:B-1----:R-:W-:-:S04]  /*00a0*/  SHF.L.U32 R0, R0, 0x1, RZ ;  /* 0x0000000100007819 */ /* 0x002fc800000006ff */
[----:B------:R-:W-:-:S04]  /*00b0*/  LOP3.LUT R0, R0, 0xfe, RZ, 0xc0, !PT ;  /* 0x000000fe00007812 */ /* 0x000fc800078ec0ff */
[----:B---3--:R-:W-:-:S04]  /*00c0*/  LEA R0, R3, R0, 0x8 ;  /* 0x0000000003007211 */ /* 0x008fc800078e40ff */
[C---:B------:R-:W-:Y:S02]  /*00d0*/  ISETP.GE.AND P0, PT, R0.reuse, 0x100, PT ;  /* 0x000001000000780c */ /* 0x040fe40003f06270 */
[----:B------:R-:W-:-:S05]  /*00e0*/  SHF.L.U32 R3, R0, 0x2, RZ ;  /* 0x0000000200037819 */ /* 0x000fca00000006ff */
[----:B--2---:R-:W-:-:S06]  /*00f0*/  IMAD.WIDE R10, R3, 0x4, R10 ;  /* 0x00000004030a7825 */ /* 0x004fcc00078e020a */
[----:B------:R-:W2:Y:S04]  /*0100*/  @!P0 LDG.E.EL R9, desc[UR4][R10.64] ;  /* 0x000000040a098981 */ /* 0x000ea8000c2e1900 */
[----:B------:R-:W3:Y:S04]  /*0110*/  @!P0 LDG.E.EL R12, desc[UR4][R10.64+0x10] ;  /* 0x000010040a0c8981 */ /* 0x000ee8000c2e1900 */
[----:B------:R-:W2:Y:S04]  /*0120*/  @!P0 LDG.E.EL R13, desc[UR4][R10.64+0x4] ;  /* 0x000004040a0d8981 */ /* 0x000ea8000c2e1900 */
[----:B------:R-:W3:Y:S04]  /*0130*/  @!P0 LDG.E.EL R14, desc[UR4][R10.64+0x14] ;  /* 0x000014040a0e8981 */ /* 0x000ee8000c2e1900 */
[----:B------:R-:W5:Y:S04]  /*0140*/  @!P0 LDG.E.EL R15, desc[UR4][R10.64+0x8] ;  /* 0x000008040a0f8981 */ /* 0x000f68000c2e1900 */
[----:B------:R-:W5:Y:S04]  /*0150*/  @!P0 LDG.E.EL R8, desc[UR4][R10.64+0x18] ;  /* 0x000018040a088981 */ /* 0x000f68000c2e1900 */
[----:B------:R-:W5:Y:S04]  /*0160*/  @!P0 LDG.E.EL R7, desc[UR4][R10.64+0xc] ;  /* 0x00000c040a078981 */ /* 0x000f68000c2e1900 */
[----:B------:R-:W5:Y:S01]  /*0170*/  @!P0 LDG.E.EL R6, desc[UR4][R10.64+0x1c] ;  /* 0x00001c040a068981 */ /* 0x000f62000c2e1900 */
[----:B----4-:R-:W-:-:S04]  /*0180*/  IMAD.WIDE R4, R0, 0x4, R4 ;  /* 0x0000000400047825 */ /* 0x010fc800078e0204 */
[----:B--2---:R-:W-:Y:S01]  /*0190*/  FADD R2, R13, R9 ;  /* 0x000000090d027221 */ /* 0x004fe20000000000 */
[----:B---3--:R-:W-:-:S03]  /*01a0*/  FADD R3, R14, R12 ;  /* 0x0000000c0e037221 */ /* 0x008fc60000000000 */
[----:B-----5:R-:W-:Y:S01]  /*01b0*/  FADD R2, R2, R15 ;  /* 0x0000000f02027221 */ /* 0x020fe20000000000 */
[----:B------:R-:W-:-:S03]  /*01c0*/  FADD R3, R3, R8 ;  /* 0x0000000803037221 */ /* 0x000fc60000000000 */
[----:B------:R-:W-:Y:S01]  /*01d0*/  FADD R2, R2, R7 ;  /* 0x0000000702027221 */ /* 0x000fe20000000000 */
[----:B------:R-:W-:-:S03]  /*01e0*/  FADD R3, R3, R6 ;  /* 0x0000000603037221 */ /* 0x000fc60000000000 */
[----:B------:R-:W-:Y:S01]  /*01f0*/  FMUL R2, R2, 0.25 ;  /* 0x3e80000002027820 */ /* 0x000fe20000400000 */
[----:B------:R-:W-:-:S03]  /*0200*/  FMUL R3, R3, 0.25 ;  /* 0x3e80000003037820 */ /* 0x000fc60000400000 */
[C---:B------:R-:W-:Y:S01]  /*0210*/  FADD R13, -R2.reuse, R13 ;  /* 0x0000000d020d7221 */ /* 0x040fe20000000100 */
[C---:B------:R-:W-:Y:S01]  /*0220*/  FADD R9, -R2.reuse, R9 ;  /* 0x0000000902097221 */ /* 0x040fe20000000100 */
[----:B------:R-:W-:Y:S01]  /*0230*/  FADD R15, -R2, R15 ;  /* 0x0000000f020f7221 */ /* 0x000fe20000000100 */
[C---:B------:R-:W-:Y:S01]  /*0240*/  FADD R14, -R3.reuse, R14 ;  /* 0x0000000e030e7221 */ /* 0x040fe20000000100 */
[----:B------:R-:W-:Y:S01]  /*0250*/  FADD R12, -R3, R12 ;  /* 0x0000000c030c7221 */ /* 0x000fe20000000100 */
[----:B------:R-:W-:Y:S01]  /*0260*/  FMUL R10, R13, R13 ;  /* 0x0000000d0d0a7220 */ /* 0x000fe20000400000 */
[----:B------:R-:W-:Y:S01]  /*0270*/  FADD R8, -R3, R8 ;  /* 0x0000000803087221 */ /* 0x000fe20000000100 */
[----:B------:R-:W-:Y:S01]  /*0280*/  FMUL R11, R14, R14 ;  /* 0x0000000e0e0b7220 */ /* 0x000fe20000400000 */
[----:B------:R-:W-:Y:S01]  /*0290*/  FADD R7, -R2, R7 ;  /* 0x0000000702077221 */ /* 0x000fe20000000100 */
[----:B------:R-:W-:Y:S01]  /*02a0*/  FFMA R10, R9, R9, R10 ;  /* 0x00000009090a7223 */ /* 0x000fe2000000000a */
[----:B------:R-:W-:Y:S01]  /*02b0*/  FADD R6, -R3, R6 ;  /* 0x0000000603067221 */ /* 0x000fe20000000100 */
[----:B------:R-:W-:Y:S01]  /*02c0*/  FFMA R11, R12, R12, R11 ;  /* 0x0000000c0c0b7223 */ /* 0x000fe2000000000b */
[----:B------:R1:W-:Y:S01]  /*02d0*/  @!P0 STG.E.64 desc[UR4][R4.64], R2 ;  /* 0x0000000204008986 */ /* 0x0003e2000c101b04 */
[----:B------:R-:W-:-:S02]  /*02e0*/  FFMA R10, R15, R15, R10 ;  /* 0x0000000f0f0a7223 */ /* 0x000fc4000000000a */
[----:B------:R-:W-:Y:S01]  /*02f0*/  FFMA R11, R8, R8, R11 ;  /* 0x00000008080b7223 */ /* 0x000fe2000000000b */
[----:B------:R-:W-:Y:S01]  /*0300*/  HFMA2.MMA R8, -RZ, RZ, 1.625, 0 ;  /* 0x3e800000ff087435 */ /* 0x000fe200000001ff */
[----:B------:R-:W-:Y:S02]  /*0310*/  FFMA R10, R7, R7, R10 ;  /* 0x00000007070a7223 */ /* 0x000fe4000000000a */
[----:B------:R-:W-:Y:S02]  /*0320*/  FFMA R11, R6, R6, R11 ;  /* 0x00000006060b7223 */ /* 0x000fe4000000000b */
[----:B------:R-:W2:Y:S05]  /*0330*/  LDC.64 R6, c[0x0][0x220] ;  /* 0x00008800ff067b82 */ /* 0x000eaa0000000a00 */
[----:B------:R-:W-:Y:S01]  /*0340*/  FFMA R10, R10, R8, 9.9999997473787516356e-06 ;  /* 0x3727c5ac0a0a7423 */ /* 0x000fe20000000008 */
[----:B-1----:R-:W-:Y:S06]  /*0350*/  @P0 EXIT ;  /* 0x000000000000094d */ /* 0x002fec0003800000 */
[----:B------:R-:W-:Y:S01]  /*0360*/  FFMA R11, R11, R8, 9.9999997473787516356e-06 ;  /* 0x3727c5ac0b0b7423 */ /* 0x000fe20000000008 */
[----:B------:R-:W-:Y:S01]  /*0370*/  MUFU.RSQ R10, R10 ;  /* 0x0000000a000a7308 */ /* 0x000fe20000001400 */
[----:B--2---:R-:W-:-:S07]  /*0380*/  IMAD.WIDE R2, R0, 0x4, R6 ;  /* 0x0000000400027825 */ /* 0x004fce00078e0206 */
[----:B------:R-:W0:Y:S02]  /*0390*/  MUFU.RSQ R11, R11 ;  /* 0x0000000b000b7308 */ /* 0x000e240000001400 */
[----:B0-----:R-:W-:Y:S01]  /*03a0*/  STG.E.64 desc[UR4][R2.64], R10 ;  /* 0x0000000a02007986 */ /* 0x001fe2000c101b04 */
[----:B------:R-:W-:Y:S05]  /*03b0*/  EXIT ;  /* 0x000000000000794d */ /* 0x000fea0003800000 */
.L_x_0:
[----:B------:R-:W-:-:S00]  /*03c0*/  BRA `(.L_x_0) ;  /* 0xfffffffc00fc7947 */ /* 0x000fc0000383ffff */
[----:B------:R-:W-:-:S00]  /*03d0*/  NOP ;  /* 0x0000000000007918 */ /* 0x000fc00000000000 */
        /* <DEDUP_REMOVED lines=10> */
.L_x_1:


//--------------------- .nv.global.init           --------------------------
	.section	.nv.global.init,"aw",@progbits
.nv.global.init:
	.type		_$_str,@object
	.size		_$_str,(.L_0 - _$_str)
_$_str:
        /*0000*/ 	.byte	0x5f, 0x5f, 0x43, 0x55, 0x44, 0x41, 0x5f, 0x46, 0x54, 0x5a, 0x00
.L_0:


//--------------------- .nv.constant0.triton_poi_fused_native_layer_norm_9 --------------------------
	.section	.nv.constant0.triton_poi_fused_native_layer_norm_9,"a",@progbits
	.sectionflags	@""
	.align	4
.nv.constant0.triton_poi_fused_native_layer_norm_9:
	.zero		556
